//
// Generated by NVIDIA NVVM Compiler
//
// Compiler Build ID: CL-36424714
// Cuda compilation tools, release 13.0, V13.0.88
// Based on NVVM 20.0.0
//

.version 9.0
.target sm_100
.address_size 64

	// .globl	pr_update
.extern .func __assertfail
(
	.param .b64 __assertfail_param_0,
	.param .b64 __assertfail_param_1,
	.param .b32 __assertfail_param_2,
	.param .b64 __assertfail_param_3,
	.param .b64 __assertfail_param_4
)
;
.global .align 1 .b8 __unnamed_1[293] = {118, 111, 105, 100, 32, 112, 114, 95, 117, 112, 100, 97, 116, 101, 40, 99, 111, 110, 115, 116, 32, 116, 104, 114, 117, 115, 116, 58, 58, 84, 72, 82, 85, 83, 84, 95, 51, 48, 48, 48, 48, 49, 95, 83, 77, 95, 49, 48, 48, 48, 95, 78, 83, 58, 58, 99, 111, 109, 112, 108, 101, 120, 60, 102, 108, 111, 97, 116, 62, 32, 42, 44, 32, 105, 110, 116, 44, 32, 105, 110, 116, 44, 32, 105, 110, 116, 44, 32, 116, 104, 114, 117, 115, 116, 58, 58, 84, 72, 82, 85, 83, 84, 95, 51, 48, 48, 48, 48, 49, 95, 83, 77, 95, 49, 48, 48, 48, 95, 78, 83, 58, 58, 99, 111, 109, 112, 108, 101, 120, 60, 102, 108, 111, 97, 116, 62, 32, 42, 44, 32, 105, 110, 116, 44, 32, 105, 110, 116, 44, 32, 105, 110, 116, 44, 32, 99, 111, 110, 115, 116, 32, 116, 104, 114, 117, 115, 116, 58, 58, 84, 72, 82, 85, 83, 84, 95, 51, 48, 48, 48, 48, 49, 95, 83, 77, 95, 49, 48, 48, 48, 95, 78, 83, 58, 58, 99, 111, 109, 112, 108, 101, 120, 60, 102, 108, 111, 97, 116, 62, 32, 42, 44, 32, 105, 110, 116, 44, 32, 105, 110, 116, 44, 32, 105, 110, 116, 44, 32, 99, 111, 110, 115, 116, 32, 105, 110, 116, 32, 42, 44, 32, 116, 104, 114, 117, 115, 116, 58, 58, 84, 72, 82, 85, 83, 84, 95, 51, 48, 48, 48, 48, 49, 95, 83, 77, 95, 49, 48, 48, 48, 95, 78, 83, 58, 58, 99, 111, 109, 112, 108, 101, 120, 60, 102, 108, 111, 97, 116, 62, 32, 42, 41};
.global .align 1 .b8 _ZN34_INTERNAL_ff66e76f_4_k_cu_04a54c134cuda3std3__45__cpo5beginE[1];
.global .align 1 .b8 _ZN34_INTERNAL_ff66e76f_4_k_cu_04a54c134cuda3std3__45__cpo3endE[1];
.global .align 1 .b8 _ZN34_INTERNAL_ff66e76f_4_k_cu_04a54c134cuda3std3__45__cpo6cbeginE[1];
.global .align 1 .b8 _ZN34_INTERNAL_ff66e76f_4_k_cu_04a54c134cuda3std3__45__cpo4cendE[1];
.global .align 1 .b8 _ZN34_INTERNAL_ff66e76f_4_k_cu_04a54c134cuda3std3__45__cpo6rbeginE[1];
.global .align 1 .b8 _ZN34_INTERNAL_ff66e76f_4_k_cu_04a54c134cuda3std3__45__cpo4rendE[1];
.global .align 1 .b8 _ZN34_INTERNAL_ff66e76f_4_k_cu_04a54c134cuda3std3__45__cpo7crbeginE[1];
.global .align 1 .b8 _ZN34_INTERNAL_ff66e76f_4_k_cu_04a54c134cuda3std3__45__cpo5crendE[1];
.global .align 1 .b8 _ZN34_INTERNAL_ff66e76f_4_k_cu_04a54c134cuda3std3__436_GLOBAL__N__ff66e76f_4_k_cu_04a54c136ignoreE[1];
.global .align 1 .b8 _ZN34_INTERNAL_ff66e76f_4_k_cu_04a54c134cuda3std3__419piecewise_constructE[1];
.global .align 1 .b8 _ZN34_INTERNAL_ff66e76f_4_k_cu_04a54c134cuda3std3__48in_placeE[1];
.global .align 1 .b8 _ZN34_INTERNAL_ff66e76f_4_k_cu_04a54c134cuda3std3__420unreachable_sentinelE[1];
.global .align 1 .b8 _ZN34_INTERNAL_ff66e76f_4_k_cu_04a54c134cuda3std6ranges3__45__cpo4swapE[1];
.global .align 1 .b8 _ZN34_INTERNAL_ff66e76f_4_k_cu_04a54c134cuda3std6ranges3__45__cpo9iter_moveE[1];
.global .align 1 .b8 _ZN34_INTERNAL_ff66e76f_4_k_cu_04a54c134cuda3std6ranges3__45__cpo5beginE[1];
.global .align 1 .b8 _ZN34_INTERNAL_ff66e76f_4_k_cu_04a54c134cuda3std6ranges3__45__cpo3endE[1];
.global .align 1 .b8 _ZN34_INTERNAL_ff66e76f_4_k_cu_04a54c134cuda3std6ranges3__45__cpo6cbeginE[1];
.global .align 1 .b8 _ZN34_INTERNAL_ff66e76f_4_k_cu_04a54c134cuda3std6ranges3__45__cpo4cendE[1];
.global .align 1 .b8 _ZN34_INTERNAL_ff66e76f_4_k_cu_04a54c134cuda3std6ranges3__45__cpo7advanceE[1];
.global .align 1 .b8 _ZN34_INTERNAL_ff66e76f_4_k_cu_04a54c134cuda3std6ranges3__45__cpo9iter_swapE[1];
.global .align 1 .b8 _ZN34_INTERNAL_ff66e76f_4_k_cu_04a54c134cuda3std6ranges3__45__cpo4nextE[1];
.global .align 1 .b8 _ZN34_INTERNAL_ff66e76f_4_k_cu_04a54c134cuda3std6ranges3__45__cpo4prevE[1];
.global .align 1 .b8 _ZN34_INTERNAL_ff66e76f_4_k_cu_04a54c134cuda3std6ranges3__45__cpo4dataE[1];
.global .align 1 .b8 _ZN34_INTERNAL_ff66e76f_4_k_cu_04a54c134cuda3std6ranges3__45__cpo5cdataE[1];
.global .align 1 .b8 _ZN34_INTERNAL_ff66e76f_4_k_cu_04a54c134cuda3std6ranges3__45__cpo4sizeE[1];
.global .align 1 .b8 _ZN34_INTERNAL_ff66e76f_4_k_cu_04a54c134cuda3std6ranges3__45__cpo5ssizeE[1];
.global .align 1 .b8 _ZN34_INTERNAL_ff66e76f_4_k_cu_04a54c134cuda3std6ranges3__45__cpo8distanceE[1];
.global .align 1 .b8 _ZN34_INTERNAL_ff66e76f_4_k_cu_04a54c136thrust24THRUST_300001_SM_1000_NS6system6detail10sequential3seqE[1];
.global .align 1 .b8 $str[68] = {111, 97, 91, 48, 93, 32, 42, 32, 72, 32, 42, 32, 73, 32, 43, 32, 111, 97, 91, 49, 93, 32, 42, 32, 73, 32, 43, 32, 111, 97, 91, 50, 93, 32, 43, 32, 40, 66, 32, 45, 32, 49, 41, 32, 42, 32, 73, 32, 43, 32, 67, 32, 45, 32, 49, 32, 60, 32, 71, 32, 42, 32, 72, 32, 42, 32, 73};
.global .align 1 .b8 $str$1[27] = {47, 116, 109, 112, 47, 115, 97, 115, 115, 95, 99, 117, 95, 107, 51, 48, 105, 102, 103, 95, 105, 47, 107, 46, 99, 117};

.visible .entry pr_update(
	.param .u64 .ptr .align 1 pr_update_param_0,
	.param .u32 pr_update_param_1,
	.param .u32 pr_update_param_2,
	.param .u32 pr_update_param_3,
	.param .u64 .ptr .align 1 pr_update_param_4,
	.param .u32 pr_update_param_5,
	.param .u32 pr_update_param_6,
	.param .u32 pr_update_param_7,
	.param .u64 .ptr .align 1 pr_update_param_8,
	.param .u32 pr_update_param_9,
	.param .u32 pr_update_param_10,
	.param .u32 pr_update_param_11,
	.param .u64 .ptr .align 1 pr_update_param_12,
	.param .u64 .ptr .align 1 pr_update_param_13
)
{
	.reg .pred 	%p<6>;
	.reg .b32 	%r<45>;
	.reg .b32 	%f<20>;
	.reg .b64 	%rd<38>;

	ld.param.u32 	%r13, [pr_update_param_2];
	ld.param.u32 	%r14, [pr_update_param_3];
	ld.param.u32 	%r17, [pr_update_param_6];
	ld.param.u32 	%r15, [pr_update_param_7];
	ld.param.u64 	%rd8, [pr_update_param_8];
	ld.param.u32 	%r18, [pr_update_param_9];
	ld.param.u32 	%r19, [pr_update_param_10];
	ld.param.u32 	%r16, [pr_update_param_11];
	ld.param.u64 	%rd10, [pr_update_param_12];
	cvta.to.global.u64 	%rd11, %rd10;
	mov.u32 	%r20, %ctaid.x;
	mov.u32 	%r43, %tid.x;
	mov.u32 	%r2, %tid.y;
	mul.lo.s32 	%r21, %r20, 15;
	mul.wide.u32 	%rd12, %r21, 4;
	add.s64 	%rd1, %rd11, %rd12;
	ld.global.nc.u32 	%r22, [%rd1];
	ld.global.nc.u32 	%r23, [%rd1+4];
	ld.global.nc.u32 	%r24, [%rd1+8];
	mad.lo.s32 	%r25, %r22, %r17, %r23;
	mad.lo.s32 	%r3, %r25, %r15, %r24;
	ld.global.nc.u32 	%r26, [%rd1+12];
	ld.global.nc.u32 	%r27, [%rd1+16];
	ld.global.nc.u32 	%r28, [%rd1+20];
	mad.lo.s32 	%r29, %r26, %r19, %r27;
	mad.lo.s32 	%r4, %r29, %r16, %r28;
	add.s32 	%r30, %r13, %r29;
	add.s32 	%r31, %r30, -1;
	add.s32 	%r32, %r28, %r14;
	mad.lo.s32 	%r33, %r31, %r16, %r32;
	mul.lo.s32 	%r34, %r19, %r18;
	mul.lo.s32 	%r35, %r34, %r16;
	setp.le.s32 	%p1, %r33, %r35;
	@%p1 bra 	$L__BB0_2;
	mov.u64 	%rd13, $str;
	cvta.global.u64 	%rd14, %rd13;
	mov.u64 	%rd15, $str$1;
	cvta.global.u64 	%rd16, %rd15;
	mov.u64 	%rd17, __unnamed_1;
	cvta.global.u64 	%rd18, %rd17;
	{ // callseq 0, 0
	.param .b64 param0;
	st.param.b64 	[param0], %rd14;
	.param .b64 param1;
	st.param.b64 	[param1], %rd16;
	.param .b32 param2;
	st.param.b32 	[param2], 43;
	.param .b64 param3;
	st.param.b64 	[param3], %rd18;
	.param .b64 param4;
	st.param.b64 	[param4], 1;
	call.uni 
	__assertfail, 
	(
	param0, 
	param1, 
	param2, 
	param3, 
	param4
	);
	} // callseq 0
$L__BB0_2:
	ld.global.nc.u32 	%r36, [%rd1+24];
	mul.lo.s32 	%r37, %r14, %r13;
	mul.lo.s32 	%r5, %r37, %r36;
	setp.ge.s32 	%p2, %r43, %r13;
	@%p2 bra 	$L__BB0_8;
	cvt.s64.s32 	%rd2, %r4;
	cvt.s64.s32 	%rd3, %r3;
	cvta.to.global.u64 	%rd4, %rd8;
	cvt.s64.s32 	%rd5, %r5;
$L__BB0_4:
	setp.ge.s32 	%p3, %r2, %r14;
	@%p3 bra 	$L__BB0_7;
	mul.lo.s32 	%r7, %r43, %r15;
	mul.lo.s32 	%r8, %r43, %r16;
	mul.lo.s32 	%r9, %r43, %r14;
	mov.u32 	%r44, %r2;
$L__BB0_6:
	ld.param.u64 	%rd37, [pr_update_param_13];
	ld.param.u64 	%rd36, [pr_update_param_4];
	ld.param.u64 	%rd35, [pr_update_param_0];
	add.s32 	%r38, %r44, %r7;
	cvt.s64.s32 	%rd19, %r38;
	add.s64 	%rd20, %rd19, %rd3;
	cvta.to.global.u64 	%rd21, %rd36;
	shl.b64 	%rd22, %rd20, 3;
	add.s64 	%rd23, %rd21, %rd22;
	add.s32 	%r39, %r44, %r8;
	cvt.s64.s32 	%rd24, %r39;
	add.s64 	%rd25, %rd24, %rd2;
	shl.b64 	%rd26, %rd25, 3;
	add.s64 	%rd27, %rd4, %rd26;
	ld.global.nc.v2.f32 	{%f1, %f2}, [%rd27];
	add.s32 	%r40, %r44, %r9;
	cvt.s64.s32 	%rd28, %r40;
	add.s64 	%rd29, %rd28, %rd5;
	cvta.to.global.u64 	%rd30, %rd35;
	shl.b64 	%rd31, %rd29, 3;
	add.s64 	%rd32, %rd30, %rd31;
	ld.global.nc.v2.f32 	{%f3, %f4}, [%rd32];
	mul.f32 	%f5, %f2, %f4;
	fma.rn.f32 	%f6, %f1, %f3, %f5;
	mul.f32 	%f7, %f1, %f4;
	mul.f32 	%f8, %f2, %f3;
	sub.f32 	%f9, %f7, %f8;
	atom.global.add.f32 	%f10, [%rd23], %f6;
	atom.global.add.f32 	%f11, [%rd23+4], %f9;
	cvta.to.global.u64 	%rd33, %rd37;
	add.s64 	%rd34, %rd33, %rd22;
	ld.global.nc.v2.f32 	{%f12, %f13}, [%rd27];
	mul.f32 	%f14, %f13, %f13;
	fma.rn.f32 	%f15, %f12, %f12, %f14;
	mul.f32 	%f16, %f12, %f13;
	sub.f32 	%f17, %f16, %f16;
	atom.global.add.f32 	%f18, [%rd34], %f15;
	atom.global.add.f32 	%f19, [%rd34+4], %f17;
	mov.u32 	%r41, %ntid.y;
	add.s32 	%r44, %r44, %r41;
	setp.lt.s32 	%p4, %r44, %r14;
	@%p4 bra 	$L__BB0_6;
$L__BB0_7:
	mov.u32 	%r42, %ntid.x;
	add.s32 	%r43, %r43, %r42;
	setp.lt.s32 	%p5, %r43, %r13;
	@%p5 bra 	$L__BB0_4;
$L__BB0_8:
	ret;

}


// ===== COMPILED SASS (sm_100) =====

	.target	sm_100

	.elftype	@"ET_EXEC"


//--------------------- .note.nv.tkinfo           --------------------------
	.section	.note.nv.tkinfo,"",@"SHT_NOTE"
	.sectionflags	@"SHF_NOTE_NV_TKINFO"
	.tkinfo
        /*0018*/ 	.word	0x00000002
        /*0030*/ 	.string	""
        /*0030*/ 	.string	"ptxas"
        /*0030*/ 	.string	"Cuda compilation tools, release 13.0, V13.0.88"
        /*0030*/ 	.string	"Build cuda_13.0.r13.0/compiler.36424714_0"
        /*0030*/ 	.string	"-arch sm_100 -m 64 "



//--------------------- .note.nv.cuinfo           --------------------------
	.section	.note.nv.cuinfo,"",@"SHT_NOTE"
	.sectionflags	@"SHF_NOTE_NV_CUINFO"
        /*0018*/ 	.short	0x0002
        /*001a*/ 	.short	0x0064
        /*001c*/ 	.short	0x0082
	.zero		2


//--------------------- .nv.info                  --------------------------
	.section	.nv.info,"",@"SHT_CUDA_INFO"
	.align	4


	//----- nvinfo : EIATTR_REGCOUNT
	.align		4
        /*0000*/ 	.byte	0x04, 0x2f
        /*0002*/ 	.short	(.L_32 - .L_31)
	.align		4
.L_31:
        /*0004*/ 	.word	index@(pr_update)
        /*0008*/ 	.word	0x00000019


	//----- nvinfo : EIATTR_FRAME_SIZE
	.align		4
.L_32:
        /*000c*/ 	.byte	0x04, 0x11
        /*000e*/ 	.short	(.L_34 - .L_33)
	.align		4
.L_33:
        /*0010*/ 	.word	index@(pr_update)
        /*0014*/ 	.word	0x00000000


	//----- nvinfo : EIATTR_MIN_STACK_SIZE
	.align		4
.L_34:
        /*0018*/ 	.byte	0x04, 0x12
        /*001a*/ 	.short	(.L_36 - .L_35)
	.align		4
.L_35:
        /*001c*/ 	.word	index@(pr_update)
        /*0020*/ 	.word	0x00000000
.L_36:


//--------------------- .nv.compat                --------------------------
	.section	.nv.compat,"",@"SHT_CUDA_COMPAT_INFO"
	.align	4
        /*0000*/ 	.byte	0x02, 0x09, 0x00, 0x00, 0x02, 0x02, 0x01, 0x00, 0x02, 0x05, 0x05, 0x00, 0x03, 0x07, 0x01, 0x01
        /*0010*/ 	.byte	0x02, 0x03, 0x00, 0x00, 0x02, 0x06, 0x01, 0x00, 0x04, 0x0b, 0x08, 0x00, 0x09, 0x00, 0x00, 0x00
        /*0020*/ 	.byte	0x00, 0x00, 0x00, 0x00


//--------------------- .nv.info.pr_update        --------------------------
	.section	.nv.info.pr_update,"",@"SHT_CUDA_INFO"
	.sectionflags	@""
	.align	4


	//----- nvinfo : EIATTR_CUDA_API_VERSION
	.align		4
        /*0000*/ 	.byte	0x04, 0x37
        /*0002*/ 	.short	(.L_38 - .L_37)
.L_37:
        /*0004*/ 	.word	0x00000082


	//----- nvinfo : EIATTR_KPARAM_INFO
	.align		4
.L_38:
        /*0008*/ 	.byte	0x04, 0x17
        /*000a*/ 	.short	(.L_40 - .L_39)
.L_39:
        /*000c*/ 	.word	0x00000000
        /*0010*/ 	.short	0x000d
        /*0012*/ 	.short	0x0050
        /*0014*/ 	.byte	0x00, 0xf5, 0x21, 0x00


	//----- nvinfo : EIATTR_KPARAM_INFO
	.align		4
.L_40:
        /*0018*/ 	.byte	0x04, 0x17
        /*001a*/ 	.short	(.L_42 - .L_41)
.L_41:
        /*001c*/ 	.word	0x00000000
        /*0020*/ 	.short	0x000c
        /*0022*/ 	.short	0x0048
        /*0024*/ 	.byte	0x00, 0xf5, 0x21, 0x00


	//----- nvinfo : EIATTR_KPARAM_INFO
	.align		4
.L_42:
        /*0028*/ 	.byte	0x04, 0x17
        /*002a*/ 	.short	(.L_44 - .L_43)
.L_43:
        /*002c*/ 	.word	0x00000000
        /*0030*/ 	.short	0x000b
        /*0032*/ 	.short	0x0040
        /*0034*/ 	.byte	0x00, 0xf0, 0x11, 0x00


	//----- nvinfo : EIATTR_KPARAM_INFO
	.align		4
.L_44:
        /*0038*/ 	.byte	0x04, 0x17
        /*003a*/ 	.short	(.L_46 - .L_45)
.L_45:
        /*003c*/ 	.word	0x00000000
        /*0040*/ 	.short	0x000a
        /*0042*/ 	.short	0x003c
        /*0044*/ 	.byte	0x00, 0xf0, 0x11, 0x00


	//----- nvinfo : EIATTR_KPARAM_INFO
	.align		4
.L_46:
        /*0048*/ 	.byte	0x04, 0x17
        /*004a*/ 	.short	(.L_48 - .L_47)
.L_47:
        /*004c*/ 	.word	0x00000000
        /*0050*/ 	.short	0x0009
        /*0052*/ 	.short	0x0038
        /*0054*/ 	.byte	0x00, 0xf0, 0x11, 0x00


	//----- nvinfo : EIATTR_KPARAM_INFO
	.align		4
.L_48:
        /*0058*/ 	.byte	0x04, 0x17
        /*005a*/ 	.short	(.L_50 - .L_49)
.L_49:
        /*005c*/ 	.word	0x00000000
        /*0060*/ 	.short	0x0008
        /*0062*/ 	.short	0x0030
        /*0064*/ 	.byte	0x00, 0xf5, 0x21, 0x00


	//----- nvinfo : EIATTR_KPARAM_INFO
	.align		4
.L_50:
        /*0068*/ 	.byte	0x04, 0x17
        /*006a*/ 	.short	(.L_52 - .L_51)
.L_51:
        /*006c*/ 	.word	0x00000000
        /*0070*/ 	.short	0x0007
        /*0072*/ 	.short	0x0028
        /*0074*/ 	.byte	0x00, 0xf0, 0x11, 0x00


	//----- nvinfo : EIATTR_KPARAM_INFO
	.align		4
.L_52:
        /*0078*/ 	.byte	0x04, 0x17
        /*007a*/ 	.short	(.L_54 - .L_53)
.L_53:
        /*007c*/ 	.word	0x00000000
        /*0080*/ 	.short	0x0006
        /*0082*/ 	.short	0x0024
        /*0084*/ 	.byte	0x00, 0xf0, 0x11, 0x00


	//----- nvinfo : EIATTR_KPARAM_INFO
	.align		4
.L_54:
        /*0088*/ 	.byte	0x04, 0x17
        /*008a*/ 	.short	(.L_56 - .L_55)
.L_55:
        /*008c*/ 	.word	0x00000000
        /*0090*/ 	.short	0x0005
        /*0092*/ 	.short	0x0020
        /*0094*/ 	.byte	0x00, 0xf0, 0x11, 0x00


	//----- nvinfo : EIATTR_KPARAM_INFO
	.align		4
.L_56:
        /*0098*/ 	.byte	0x04, 0x17
        /*009a*/ 	.short	(.L_58 - .L_57)
.L_57:
        /*009c*/ 	.word	0x00000000
        /*00a0*/ 	.short	0x0004
        /*00a2*/ 	.short	0x0018
        /*00a4*/ 	.byte	0x00, 0xf5, 0x21, 0x00


	//----- nvinfo : EIATTR_KPARAM_INFO
	.align		4
.L_58:
        /*00a8*/ 	.byte	0x04, 0x17
        /*00aa*/ 	.short	(.L_60 - .L_59)
.L_59:
        /*00ac*/ 	.word	0x00000000
        /*00b0*/ 	.short	0x0003
        /*00b2*/ 	.short	0x0010
        /*00b4*/ 	.byte	0x00, 0xf0, 0x11, 0x00


	//----- nvinfo : EIATTR_KPARAM_INFO
	.align		4
.L_60:
        /*00b8*/ 	.byte	0x04, 0x17
        /*00ba*/ 	.short	(.L_62 - .L_61)
.L_61:
        /*00bc*/ 	.word	0x00000000
        /*00c0*/ 	.short	0x0002
        /*00c2*/ 	.short	0x000c
        /*00c4*/ 	.byte	0x00, 0xf0, 0x11, 0x00


	//----- nvinfo : EIATTR_KPARAM_INFO
	.align		4
.L_62:
        /*00c8*/ 	.byte	0x04, 0x17
        /*00ca*/ 	.short	(.L_64 - .L_63)
.L_63:
        /*00cc*/ 	.word	0x00000000
        /*00d0*/ 	.short	0x0001
        /*00d2*/ 	.short	0x0008
        /*00d4*/ 	.byte	0x00, 0xf0, 0x11, 0x00


	//----- nvinfo : EIATTR_KPARAM_INFO
	.align		4
.L_64:
        /*00d8*/ 	.byte	0x04, 0x17
        /*00da*/ 	.short	(.L_66 - .L_65)
.L_65:
        /*00dc*/ 	.word	0x00000000
        /*00e0*/ 	.short	0x0000
        /*00e2*/ 	.short	0x0000
        /*00e4*/ 	.byte	0x00, 0xf5, 0x21, 0x00


	//----- nvinfo : EIATTR_SPARSE_MMA_MASK
	.align		4
.L_66:
        /*00e8*/ 	.byte	0x03, 0x50
        /*00ea*/ 	.short	0x0000


	//----- nvinfo : EIATTR_MAXREG_COUNT
	.align		4
        /*00ec*/ 	.byte	0x03, 0x1b
        /*00ee*/ 	.short	0x00ff


	//----- nvinfo : EIATTR_EXTERNS
	.align		4
        /*00f0*/ 	.byte	0x04, 0x0f
        /*00f2*/ 	.short	(.L_68 - .L_67)


	//   ....[0]....
	.align		4
.L_67:
        /*00f4*/ 	.word	index@(__assertfail)


	//----- nvinfo : EIATTR_MERCURY_ISA_VERSION
	.align		4
.L_68:
        /*00f8*/ 	.byte	0x03, 0x5f
        /*00fa*/ 	.short	0x0101


	//----- nvinfo : EIATTR_VRC_CTA_INIT_COUNT
	.align		4
        /*00fc*/ 	.byte	0x02, 0x4a
	.zero		1
	.zero		1


	//----- nvinfo : EIATTR_SYSCALL_OFFSETS
	.align		4
        /*0100*/ 	.byte	0x04, 0x46
        /*0102*/ 	.short	(.L_70 - .L_69)


	//   ....[0]....
.L_69:
        /*0104*/ 	.word	0x00000330


	//----- nvinfo : EIATTR_EXIT_INSTR_OFFSETS
	.align		4
.L_70:
        /*0108*/ 	.byte	0x04, 0x1c
        /*010a*/ 	.short	(.L_72 - .L_71)


	//   ....[0]....
.L_71:
        /*010c*/ 	.word	0x000003a0


	//   ....[1]....
        /*0110*/ 	.word	0x00000710


	//----- nvinfo : EIATTR_CRS_STACK_SIZE
	.align		4
.L_72:
        /*0114*/ 	.byte	0x04, 0x1e
        /*0116*/ 	.short	(.L_74 - .L_73)
.L_73:
        /*0118*/ 	.word	0x00000000


	//----- nvinfo : EIATTR_CBANK_PARAM_SIZE
	.align		4
.L_74:
        /*011c*/ 	.byte	0x03, 0x19
        /*011e*/ 	.short	0x0058


	//----- nvinfo : EIATTR_PARAM_CBANK
	.align		4
        /*0120*/ 	.byte	0x04, 0x0a
        /*0122*/ 	.short	(.L_76 - .L_75)
	.align		4
.L_75:
        /*0124*/ 	.word	index@(.nv.constant0.pr_update)
        /*0128*/ 	.short	0x0380
        /*012a*/ 	.short	0x0058


	//----- nvinfo : EIATTR_SW_WAR
	.align		4
.L_76:
        /*012c*/ 	.byte	0x04, 0x36
        /*012e*/ 	.short	(.L_78 - .L_77)
.L_77:
        /*0130*/ 	.word	0x00000008
.L_78:


//--------------------- .nv.callgraph             --------------------------
	.section	.nv.callgraph,"",@"SHT_CUDA_CALLGRAPH"
	.align	4
	.sectionentsize	8
	.align		4
        /*0000*/ 	.word	0x00000000
	.align		4
        /*0004*/ 	.word	0xffffffff
	.align		4
        /*0008*/ 	.word	index@(pr_update)
	.align		4
        /*000c*/ 	.word	index@(__assertfail)
	.align		4
        /*0010*/ 	.word	0x00000000
	.align		4
        /*0014*/ 	.word	0xfffffffe
	.align		4
        /*0018*/ 	.word	0x00000000
	.align		4
        /*001c*/ 	.word	0xfffffffd
	.align		4
        /*0020*/ 	.word	0x00000000
	.align		4
        /*0024*/ 	.word	0xfffffffc


//--------------------- .nv.constant4             --------------------------
	.section	.nv.constant4,"a",@progbits
	.align	8
	.align		8
.nv.constant4:
        /*0000*/ 	.dword	__assertfail
	.align		8
        /*0008*/ 	.dword	__unnamed_1
	.align		8
        /*0010*/ 	.dword	_ZN34_INTERNAL_ff66e76f_4_k_cu_04a54c134cuda3std3__45__cpo5beginE
	.align		8
        /*0018*/ 	.dword	_ZN34_INTERNAL_ff66e76f_4_k_cu_04a54c134cuda3std3__45__cpo3endE
	.align		8
        /*0020*/ 	.dword	_ZN34_INTERNAL_ff66e76f_4_k_cu_04a54c134cuda3std3__45__cpo6cbeginE
	.align		8
        /*0028*/ 	.dword	_ZN34_INTERNAL_ff66e76f_4_k_cu_04a54c134cuda3std3__45__cpo4cendE
	.align		8
        /*0030*/ 	.dword	_ZN34_INTERNAL_ff66e76f_4_k_cu_04a54c134cuda3std3__45__cpo6rbeginE
	.align		8
        /*0038*/ 	.dword	_ZN34_INTERNAL_ff66e76f_4_k_cu_04a54c134cuda3std3__45__cpo4rendE
	.align		8
        /*0040*/ 	.dword	_ZN34_INTERNAL_ff66e76f_4_k_cu_04a54c134cuda3std3__45__cpo7crbeginE
	.align		8
        /*0048*/ 	.dword	_ZN34_INTERNAL_ff66e76f_4_k_cu_04a54c134cuda3std3__45__cpo5crendE
	.align		8
        /*0050*/ 	.dword	_ZN34_INTERNAL_ff66e76f_4_k_cu_04a54c134cuda3std3__436_GLOBAL__N__ff66e76f_4_k_cu_04a54c136ignoreE
	.align		8
        /*0058*/ 	.dword	_ZN34_INTERNAL_ff66e76f_4_k_cu_04a54c134cuda3std3__419piecewise_constructE
	.align		8
        /*0060*/ 	.dword	_ZN34_INTERNAL_ff66e76f_4_k_cu_04a54c134cuda3std3__48in_placeE
	.align		8
        /*0068*/ 	.dword	_ZN34_INTERNAL_ff66e76f_4_k_cu_04a54c134cuda3std3__420unreachable_sentinelE
	.align		8
        /*0070*/ 	.dword	_ZN34_INTERNAL_ff66e76f_4_k_cu_04a54c134cuda3std6ranges3__45__cpo4swapE
	.align		8
        /*0078*/ 	.dword	_ZN34_INTERNAL_ff66e76f_4_k_cu_04a54c134cuda3std6ranges3__45__cpo9iter_moveE
	.align		8
        /*0080*/ 	.dword	_ZN34_INTERNAL_ff66e76f_4_k_cu_04a54c134cuda3std6ranges3__45__cpo5beginE
	.align		8
        /*0088*/ 	.dword	_ZN34_INTERNAL_ff66e76f_4_k_cu_04a54c134cuda3std6ranges3__45__cpo3endE
	.align		8
        /*0090*/ 	.dword	_ZN34_INTERNAL_ff66e76f_4_k_cu_04a54c134cuda3std6ranges3__45__cpo6cbeginE
	.align		8
        /*0098*/ 	.dword	_ZN34_INTERNAL_ff66e76f_4_k_cu_04a54c134cuda3std6ranges3__45__cpo4cendE
	.align		8
        /*00a0*/ 	.dword	_ZN34_INTERNAL_ff66e76f_4_k_cu_04a54c134cuda3std6ranges3__45__cpo7advanceE
	.align		8
        /*00a8*/ 	.dword	_ZN34_INTERNAL_ff66e76f_4_k_cu_04a54c134cuda3std6ranges3__45__cpo9iter_swapE
	.align		8
        /*00b0*/ 	.dword	_ZN34_INTERNAL_ff66e76f_4_k_cu_04a54c134cuda3std6ranges3__45__cpo4nextE
	.align		8
        /*00b8*/ 	.dword	_ZN34_INTERNAL_ff66e76f_4_k_cu_04a54c134cuda3std6ranges3__45__cpo4prevE
	.align		8
        /*00c0*/ 	.dword	_ZN34_INTERNAL_ff66e76f_4_k_cu_04a54c134cuda3std6ranges3__45__cpo4dataE
	.align		8
        /*00c8*/ 	.dword	_ZN34_INTERNAL_ff66e76f_4_k_cu_04a54c134cuda3std6ranges3__45__cpo5cdataE
	.align		8
        /*00d0*/ 	.dword	_ZN34_INTERNAL_ff66e76f_4_k_cu_04a54c134cuda3std6ranges3__45__cpo4sizeE
	.align		8
        /*00d8*/ 	.dword	_ZN34_INTERNAL_ff66e76f_4_k_cu_04a54c134cuda3std6ranges3__45__cpo5ssizeE
	.align		8
        /*00e0*/ 	.dword	_ZN34_INTERNAL_ff66e76f_4_k_cu_04a54c134cuda3std6ranges3__45__cpo8distanceE
	.align		8
        /*00e8*/ 	.dword	_ZN34_INTERNAL_ff66e76f_4_k_cu_04a54c136thrust24THRUST_300001_SM_1000_NS6system6detail10sequential3seqE
	.align		8
        /*00f0*/ 	.dword	$str
	.align		8
        /*00f8*/ 	.dword	$str$1


//--------------------- .text.pr_update           --------------------------
	.section	.text.pr_update,"ax",@progbits
	.align	128
        .global         pr_update
        .type           pr_update,@function
        .size           pr_update,(.L_x_7 - pr_update)
        .other          pr_update,@"STO_CUDA_ENTRY STV_DEFAULT"
pr_update:
.text.pr_update:
[----:B------:R-:W0:Y:S01]  /*0000*/  LDC R1, c[0x0][0x37c] ;  /* 0x0000df00ff017b82 */ /* 0x000e220000000800 */
[----:B------:R-:W1:Y:S07]  /*0010*/  S2R R3, SR_CTAID.X ;  /* 0x0000000000037919 */ /* 0x000e6e0000002500 */
[----:B------:R-:W2:Y:S01]  /*0020*/  LDC.64 R16, c[0x0][0x3c8] ;  /* 0x0000f200ff107b82 */ /* 0x000ea20000000a00 */
[----:B------:R-:W3:Y:S01]  /*0030*/  LDCU.64 UR36, c[0x0][0x358] ;  /* 0x00006b00ff2477ac */ /* 0x000ee20008000a00 */
[----:B------:R-:W4:Y:S06]  /*0040*/  LDCU.64 UR4, c[0x0][0x3b8] ;  /* 0x00007700ff0477ac */ /* 0x000f2c0008000a00 */
[----:B------:R-:W5:Y:S01]  /*0050*/  LDC R7, c[0x0][0x38c] ;  /* 0x0000e300ff077b82 */ /* 0x000f620000000800 */
[----:B------:R-:W0:Y:S01]  /*0060*/  LDCU UR9, c[0x0][0x390] ;  /* 0x00007200ff0977ac */ /* 0x000e220008000800 */
[----:B------:R-:W4:Y:S01]  /*0070*/  LDCU UR8, c[0x0][0x3c0] ;  /* 0x00007800ff0877ac */ /* 0x000f220008000800 */
[----:B------:R-:W5:Y:S01]  /*0080*/  LDCU UR6, c[0x0][0x3a4] ;  /* 0x00007480ff0677ac */ /* 0x000f620008000800 */
[----:B------:R-:W0:Y:S01]  /*0090*/  S2R R18, SR_TID.X ;  /* 0x0000000000127919 */ /* 0x000e220000002100 */
[----:B------:R-:W5:Y:S01]  /*00a0*/  LDCU UR7, c[0x0][0x3a8] ;  /* 0x00007500ff0777ac */ /* 0x000f620008000800 */
[----:B------:R-:W0:Y:S01]  /*00b0*/  LDCU UR46, c[0x0][0x3a8] ;  /* 0x00007500ff2e77ac */ /* 0x000e220008000800 */
[----:B------:R-:W0:Y:S01]  /*00c0*/  LDCU UR47, c[0x0][0x3c0] ;  /* 0x00007800ff2f77ac */ /* 0x000e220008000800 */
[----:B-1----:R-:W-:Y:S01]  /*00d0*/  IMAD R3, R3, 0xf, RZ ;  /* 0x0000000f03037824 */ /* 0x002fe200078e02ff */
[----:B------:R-:W1:Y:S03]  /*00e0*/  LDCU.64 UR38, c[0x0][0x398] ;  /* 0x00007300ff2677ac */ /* 0x000e660008000a00 */
[----:B--2---:R-:W-:Y:S01]  /*00f0*/  IMAD.WIDE.U32 R16, R3, 0x4, R16 ;  /* 0x0000000403107825 */ /* 0x004fe200078e0010 */
[----:B------:R-:W2:Y:S04]  /*0100*/  LDCU.64 UR42, c[0x0][0x3b0] ;  /* 0x00007600ff2a77ac */ /* 0x000ea80008000a00 */
[----:B---3--:R-:W3:Y:S01]  /*0110*/  LDG.E.CONSTANT R2, desc[UR36][R16.64+0xc] ;  /* 0x00000c2410027981 */ /* 0x008ee2000c1e9900 */
[----:B------:R-:W0:Y:S03]  /*0120*/  LDCU.64 UR40, c[0x0][0x380] ;  /* 0x00007000ff2877ac */ /* 0x000e260008000a00 */
[----:B------:R-:W3:Y:S01]  /*0130*/  LDG.E.CONSTANT R5, desc[UR36][R16.64+0x10] ;  /* 0x0000102410057981 */ /* 0x000ee2000c1e9900 */
[----:B------:R-:W0:Y:S03]  /*0140*/  LDCU.64 UR44, c[0x0][0x3d0] ;  /* 0x00007a00ff2c77ac */ /* 0x000e260008000a00 */
[----:B------:R-:W0:Y:S04]  /*0150*/  LDG.E.CONSTANT R19, desc[UR36][R16.64+0x14] ;  /* 0x0000142410137981 */ /* 0x000e28000c1e9900 */
[----:B------:R-:W2:Y:S04]  /*0160*/  LDG.E.CONSTANT R0, desc[UR36][R16.64] ;  /* 0x0000002410007981 */ /* 0x000ea8000c1e9900 */
[----:B------:R-:W2:Y:S04]  /*0170*/  LDG.E.CONSTANT R3, desc[UR36][R16.64+0x4] ;  /* 0x0000042410037981 */ /* 0x000ea8000c1e9900 */
[----:B------:R-:W2:Y:S01]  /*0180*/  LDG.E.CONSTANT R22, desc[UR36][R16.64+0x8] ;  /* 0x0000082410167981 */ /* 0x000ea2000c1e9900 */
[----:B----4-:R-:W-:-:S04]  /*0190*/  UIMAD UR4, UR5, UR4, URZ ;  /* 0x00000004050472a4 */ /* 0x010fc8000f8e02ff */
[----:B------:R-:W-:Y:S01]  /*01a0*/  UIMAD UR4, UR4, UR8, URZ ;  /* 0x00000008040472a4 */ /* 0x000fe2000f8e02ff */
[----:B---3--:R-:W-:Y:S02]  /*01b0*/  IMAD R2, R2, UR5, R5 ;  /* 0x0000000502027c24 */ /* 0x008fe4000f8e0205 */
[----:B0-----:R-:W-:-:S03]  /*01c0*/  VIADD R5, R19, UR9 ;  /* 0x0000000913057c36 */ /* 0x001fc60008000000 */
[C---:B-----5:R-:W-:Y:S01]  /*01d0*/  IADD3 R4, PT, PT, R2.reuse, -0x1, R7 ;  /* 0xffffffff02047810 */ /* 0x060fe20007ffe007 */
[----:B------:R-:W-:-:S04]  /*01e0*/  IMAD R19, R2, UR8, R19 ;  /* 0x0000000802137c24 */ /* 0x000fc8000f8e0213 */
[----:B------:R-:W-:Y:S02]  /*01f0*/  IMAD R4, R4, UR8, R5 ;  /* 0x0000000804047c24 */ /* 0x000fe4000f8e0205 */
[----:B--2---:R-:W-:-:S03]  /*0200*/  IMAD R3, R0, UR6, R3 ;  /* 0x0000000600037c24 */ /* 0x004fc6000f8e0203 */
[----:B------:R-:W-:Y:S01]  /*0210*/  ISETP.GT.AND P0, PT, R4, UR4, PT ;  /* 0x0000000404007c0c */ /* 0x000fe2000bf04270 */
[----:B------:R-:W-:-:S12]  /*0220*/  IMAD R22, R3, UR7, R22 ;  /* 0x0000000703167c24 */ /* 0x000fd8000f8e0216 */
[----:B-1----:R-:W-:Y:S05]  /*0230*/  @!P0 BRA `(.L_x_0) ;  /* 0x0000000000408947 */ /* 0x002fea0003800000 */
[----:B------:R-:W-:Y:S01]  /*0240*/  MOV R2, 0x0 ;  /* 0x0000000000027802 */ /* 0x000fe20000000f00 */
[----:B------:R-:W0:Y:S01]  /*0250*/  LDCU.64 UR4, c[0x4][0xf0] ;  /* 0x01001e00ff0477ac */ /* 0x000e220008000a00 */
[----:B------:R-:W-:Y:S02]  /*0260*/  HFMA2 R12, -RZ, RZ, 0, 5.9604644775390625e-08 ;  /* 0x00000001ff0c7431 */ /* 0x000fe400000001ff */
[----:B------:R-:W-:Y:S01]  /*0270*/  IMAD.MOV.U32 R8, RZ, RZ, 0x2b ;  /* 0x0000002bff087424 */ /* 0x000fe200078e00ff */
[----:B------:R-:W1:Y:S01]  /*0280*/  LDCU.64 UR6, c[0x4][0xf8] ;  /* 0x01001f00ff0677ac */ /* 0x000e620008000a00 */
[----:B------:R-:W2:Y:S01]  /*0290*/  LDC.64 R2, c[0x4][R2] ;  /* 0x0100000002027b82 */ /* 0x000ea20000000a00 */
[----:B------:R-:W-:Y:S01]  /*02a0*/  IMAD.MOV.U32 R13, RZ, RZ, RZ ;  /* 0x000000ffff0d7224 */ /* 0x000fe200078e00ff */
[----:B------:R-:W3:Y:S01]  /*02b0*/  LDCU.64 UR8, c[0x4][0x8] ;  /* 0x01000100ff0877ac */ /* 0x000ee20008000a00 */
[----:B0-----:R-:W-:Y:S01]  /*02c0*/  IMAD.U32 R4, RZ, RZ, UR4 ;  /* 0x00000004ff047e24 */ /* 0x001fe2000f8e00ff */
[----:B------:R-:W-:Y:S01]  /*02d0*/  MOV R5, UR5 ;  /* 0x0000000500057c02 */ /* 0x000fe20008000f00 */
[----:B-1----:R-:W-:-:S02]  /*02e0*/  IMAD.U32 R6, RZ, RZ, UR6 ;  /* 0x00000006ff067e24 */ /* 0x002fc4000f8e00ff */
[----:B------:R-:W-:Y:S01]  /*02f0*/  IMAD.U32 R7, RZ, RZ, UR7 ;  /* 0x00000007ff077e24 */ /* 0x000fe2000f8e00ff */
[----:B---3--:R-:W-:Y:S01]  /*0300*/  MOV R10, UR8 ;  /* 0x00000008000a7c02 */ /* 0x008fe20008000f00 */
[----:B------:R-:W-:-:S07]  /*0310*/  IMAD.U32 R11, RZ, RZ, UR9 ;  /* 0x00000009ff0b7e24 */ /* 0x000fce000f8e00ff */
[----:B------:R-:W-:-:S07]  /*0320*/  LEPC R20, `(.L_x_0) ;  /* 0x000000001014794e */ /* 0x000fce0000000000 */
[----:B--2---:R-:W-:Y:S05]  /*0330*/  CALL.ABS.NOINC R2 ;  /* 0x0000000002007343 */ /* 0x004fea0003c00000 */
.L_x_0:
[----:B------:R-:W2:Y:S01]  /*0340*/  LDG.E.CONSTANT R0, desc[UR36][R16.64+0x18] ;  /* 0x0000182410007981 */ /* 0x000ea2000c1e9900 */
[----:B------:R-:W0:Y:S01]  /*0350*/  LDCU UR5, c[0x0][0x38c] ;  /* 0x00007180ff0577ac */ /* 0x000e220008000800 */
[----:B------:R-:W1:Y:S01]  /*0360*/  LDCU UR4, c[0x0][0x390] ;  /* 0x00007200ff0477ac */ /* 0x000e620008000800 */
[----:B0-----:R-:W-:Y:S01]  /*0370*/  ISETP.GE.AND P0, PT, R18, UR5, PT ;  /* 0x0000000512007c0c */ /* 0x001fe2000bf06270 */
[----:B-1----:R-:W-:-:S06]  /*0380*/  UIMAD UR4, UR5, UR4, URZ ;  /* 0x00000004050472a4 */ /* 0x002fcc000f8e02ff */
[----:B--2---:R-:W-:-:S06]  /*0390*/  IMAD R0, R0, UR4, RZ ;  /* 0x0000000400007c24 */ /* 0x004fcc000f8e02ff */
[----:B------:R-:W-:Y:S05]  /*03a0*/  @P0 EXIT ;  /* 0x000000000000094d */ /* 0x000fea0003800000 */
[----:B------:R-:W0:Y:S01]  /*03b0*/  S2R R10, SR_TID.Y ;  /* 0x00000000000a7919 */ /* 0x000e220000002200 */
[----:B------:R-:W-:Y:S01]  /*03c0*/  BSSY.RECONVERGENT B0, `(.L_x_1) ;  /* 0x0000034000007945 */ /* 0x000fe20003800200 */
.L_x_5:
[----:B0-----:R-:W0:Y:S01]  /*03d0*/  LDC R11, c[0x0][0x390] ;  /* 0x0000e400ff0b7b82 */ /* 0x001e220000000800 */
[----:B------:R-:W-:Y:S01]  /*03e0*/  BSSY.RECONVERGENT B1, `(.L_x_2) ;  /* 0x000002c000017945 */ /* 0x000fe20003800200 */
[----:B0-----:R-:W-:-:S13]  /*03f0*/  ISETP.GE.AND P0, PT, R10, R11, PT ;  /* 0x0000000b0a00720c */ /* 0x001fda0003f06270 */
[----:B------:R-:W-:Y:S05]  /*0400*/  @P0 BRA `(.L_x_3) ;  /* 0x0000000000a40947 */ /* 0x000fea0003800000 */
[----:B------:R-:W-:-:S07]  /*0410*/  IMAD.MOV.U32 R13, RZ, RZ, R10 ;  /* 0x000000ffff0d7224 */ /* 0x000fce00078e000a */
.L_x_4:
[C-C-:B------:R-:W-:Y:S02]  /*0420*/  IMAD R2, R18.reuse, UR47, R13.reuse ;  /* 0x0000002f12027c24 */ /* 0x140fe4000f8e020d */
[----:B0-----:R-:W-:-:S03]  /*0430*/  IMAD R3, R18, R11, R13 ;  /* 0x0000000b12037224 */ /* 0x001fc600078e020d */
[----:B------:R-:W-:Y:S02]  /*0440*/  SHF.R.S32.HI R4, RZ, 0x1f, R2 ;  /* 0x0000001fff047819 */ /* 0x000fe40000011402 */
[C---:B------:R-:W-:Y:S02]  /*0450*/  IADD3 R7, P0, PT, R19.reuse, R2, RZ ;  /* 0x0000000213077210 */ /* 0x040fe40007f1e0ff */
[----:B------:R-:W-:Y:S02]  /*0460*/  SHF.R.S32.HI R5, RZ, 0x1f, R3 ;  /* 0x0000001fff057819 */ /* 0x000fe40000011403 */
[C---:B------:R-:W-:Y:S02]  /*0470*/  IADD3 R6, P1, PT, R0.reuse, R3, RZ ;  /* 0x0000000300067210 */ /* 0x040fe40007f3e0ff */
[----:B------:R-:W-:Y:S02]  /*0480*/  LEA.HI.X.SX32 R8, R19, R4, 0x1, P0 ;  /* 0x0000000413087211 */ /* 0x000fe400000f0eff */
[----:B------:R-:W-:-:S02]  /*0490*/  LEA.HI.X.SX32 R5, R0, R5, 0x1, P1 ;  /* 0x0000000500057211 */ /* 0x000fc400008f0eff */
[C---:B------:R-:W-:Y:S02]  /*04a0*/  LEA R2, P0, R7.reuse, UR42, 0x3 ;  /* 0x0000002a07027c11 */ /* 0x040fe4000f8018ff */
[C---:B------:R-:W-:Y:S02]  /*04b0*/  LEA R4, P1, R6.reuse, UR40, 0x3 ;  /* 0x0000002806047c11 */ /* 0x040fe4000f8218ff */
[----:B------:R-:W-:Y:S02]  /*04c0*/  LEA.HI.X R3, R7, UR43, R8, 0x3, P0 ;  /* 0x0000002b07037c11 */ /* 0x000fe400080f1c08 */
[----:B------:R-:W-:-:S04]  /*04d0*/  LEA.HI.X R5, R6, UR41, R5, 0x3, P1 ;  /* 0x0000002906057c11 */ /* 0x000fc800088f1c05 */
[----:B------:R-:W2:Y:S04]  /*04e0*/  LDG.E.64.CONSTANT R2, desc[UR36][R2.64] ;  /* 0x0000002402027981 */ /* 0x000ea8000c1e9b00 */
[----:B------:R-:W3:Y:S01]  /*04f0*/  LDG.E.64.CONSTANT R4, desc[UR36][R4.64] ;  /* 0x0000002404047981 */ /* 0x000ee2000c1e9b00 */
[----:B------:R-:W0:Y:S01]  /*0500*/  LDCU UR4, c[0x0][0x364] ;  /* 0x00006c80ff0477ac */ /* 0x000e220008000800 */
[----:B------:R-:W-:-:S05]  /*0510*/  IMAD R7, R18, UR46, R13 ;  /* 0x0000002e12077c24 */ /* 0x000fca000f8e020d */
[----:B------:R-:W-:Y:S02]  /*0520*/  SHF.R.S32.HI R9, RZ, 0x1f, R7 ;  /* 0x0000001fff097819 */ /* 0x000fe40000011407 */
[----:B------:R-:W-:-:S04]  /*0530*/  IADD3 R7, P0, PT, R22, R7, RZ ;  /* 0x0000000716077210 */ /* 0x000fc80007f1e0ff */
[----:B------:R-:W-:Y:S02]  /*0540*/  LEA.HI.X.SX32 R12, R22, R9, 0x1, P0 ;  /* 0x00000009160c7211 */ /* 0x000fe400000f0eff */
[C---:B------:R-:W-:Y:S02]  /*0550*/  SHF.L.U32 R6, R7.reuse, 0x3, RZ ;  /* 0x0000000307067819 */ /* 0x040fe400000006ff */
[----:B------:R-:W-:Y:S02]  /*0560*/  SHF.L.U64.HI R12, R7, 0x3, R12 ;  /* 0x00000003070c7819 */ /* 0x000fe4000001020c */
[C---:B------:R-:W-:Y:S01]  /*0570*/  IADD3 R8, P0, PT, R6.reuse, UR38, RZ ;  /* 0x0000002606087c10 */ /* 0x040fe2000ff1e0ff */
[----:B0-----:R-:W-:Y:S01]  /*0580*/  VIADD R13, R13, UR4 ;  /* 0x000000040d0d7c36 */ /* 0x001fe20008000000 */
[----:B------:R-:W-:Y:S02]  /*0590*/  IADD3 R6, P1, PT, R6, UR44, RZ ;  /* 0x0000002c06067c10 */ /* 0x000fe4000ff3e0ff */
[----:B------:R-:W-:-:S02]  /*05a0*/  IADD3.X R9, PT, PT, R12, UR39, RZ, P0, !PT ;  /* 0x000000270c097c10 */ /* 0x000fc400087fe4ff */
[----:B------:R-:W-:Y:S01]  /*05b0*/  ISETP.GE.AND P0, PT, R13, R11, PT ;  /* 0x0000000b0d00720c */ /* 0x000fe20003f06270 */
[C---:B--2---:R-:W-:Y:S01]  /*05c0*/  FMUL R17, R3.reuse, R3 ;  /* 0x0000000303117220 */ /* 0x044fe20000400000 */
[----:B---3--:R-:W-:-:S03]  /*05d0*/  FMUL R7, R3, R5 ;  /* 0x0000000503077220 */ /* 0x008fc60000400000 */
[C---:B------:R-:W-:Y:S01]  /*05e0*/  FFMA R17, R2.reuse, R2, R17 ;  /* 0x0000000202117223 */ /* 0x040fe20000000011 */
[CC--:B------:R-:W-:Y:S01]  /*05f0*/  FFMA R15, R2.reuse, R4.reuse, R7 ;  /* 0x00000004020f7223 */ /* 0x0c0fe20000000007 */
[----:B------:R-:W-:Y:S01]  /*0600*/  FMUL R4, R3, R4 ;  /* 0x0000000403047220 */ /* 0x000fe20000400000 */
[----:B------:R-:W-:Y:S01]  /*0610*/  FMUL R3, R2, R3 ;  /* 0x0000000302037220 */ /* 0x000fe20000400000 */
[----:B------:R-:W-:Y:S02]  /*0620*/  IADD3.X R7, PT, PT, R12, UR45, RZ, P1, !PT ;  /* 0x0000002d0c077c10 */ /* 0x000fe40008ffe4ff */
[----:B------:R-:W-:Y:S01]  /*0630*/  FFMA R5, R2, R5, -R4 ;  /* 0x0000000502057223 */ /* 0x000fe20000000804 */
[----:B------:R-:W-:Y:S01]  /*0640*/  FADD R3, R3, -R3 ;  /* 0x8000000303037221 */ /* 0x000fe20000000000 */
[----:B------:R0:W-:Y:S04]  /*0650*/  REDG.E.ADD.F32.FTZ.RN.STRONG.GPU desc[UR36][R8.64], R15 ;  /* 0x0000000f080079a6 */ /* 0x0001e8000c12f324 */
[----:B------:R0:W-:Y:S04]  /*0660*/  REDG.E.ADD.F32.FTZ.RN.STRONG.GPU desc[UR36][R8.64+0x4], R5 ;  /* 0x00000405080079a6 */ /* 0x0001e8000c12f324 */
[----:B------:R0:W-:Y:S04]  /*0670*/  REDG.E.ADD.F32.FTZ.RN.STRONG.GPU desc[UR36][R6.64], R17 ;  /* 0x00000011060079a6 */ /* 0x0001e8000c12f324 */
[----:B------:R0:W-:Y:S01]  /*0680*/  REDG.E.ADD.F32.FTZ.RN.STRONG.GPU desc[UR36][R6.64+0x4], R3 ;  /* 0x00000403060079a6 */ /* 0x0001e2000c12f324 */
[----:B------:R-:W-:Y:S05]  /*0690*/  @!P0 BRA `(.L_x_4) ;  /* 0xfffffffc00608947 */ /* 0x000fea000383ffff */
.L_x_3:
[----:B------:R-:W-:Y:S05]  /*06a0*/  BSYNC.RECONVERGENT B1 ;  /* 0x0000000000017941 */ /* 0x000fea0003800200 */
.L_x_2:
[----:B------:R-:W1:Y:S01]  /*06b0*/  LDCU UR4, c[0x0][0x360] ;  /* 0x00006c00ff0477ac */ /* 0x000e620008000800 */
[----:B------:R-:W2:Y:S01]  /*06c0*/  LDCU UR5, c[0x0][0x38c] ;  /* 0x00007180ff0577ac */ /* 0x000ea20008000800 */
[----:B-1----:R-:W-:-:S04]  /*06d0*/  IADD3 R18, PT, PT, R18, UR4, RZ ;  /* 0x0000000412127c10 */ /* 0x002fc8000fffe0ff */
[----:B--2---:R-:W-:-:S13]  /*06e0*/  ISETP.GE.AND P0, PT, R18, UR5, PT ;  /* 0x0000000512007c0c */ /* 0x004fda000bf06270 */
[----:B------:R-:W-:Y:S05]  /*06f0*/  @!P0 BRA `(.L_x_5) ;  /* 0xfffffffc00348947 */ /* 0x000fea000383ffff */
[----:B------:R-:W-:Y:S05]  /*0700*/  BSYNC.RECONVERGENT B0 ;  /* 0x0000000000007941 */ /* 0x000fea0003800200 */
.L_x_1:
[----:B------:R-:W-:Y:S05]  /*0710*/  EXIT ;  /* 0x000000000000794d */ /* 0x000fea0003800000 */
.L_x_6:
[----:B------:R-:W-:-:S00]  /*0720*/  BRA `(.L_x_6) ;  /* 0xfffffffc00fc7947 */ /* 0x000fc0000383ffff */
[----:B------:R-:W-:-:S00]  /*0730*/  NOP ;  /* 0x0000000000007918 */ /* 0x000fc00000000000 */
        /* <DEDUP_REMOVED lines=12> */
.L_x_7:


//--------------------- .nv.global.init           --------------------------
	.section	.nv.global.init,"aw",@progbits
.nv.global.init:
	.type		$str$1,@object
	.size		$str$1,($str - $str$1)
$str$1:
        /*0000*/ 	.byte	0x2f, 0x74, 0x6d, 0x70, 0x2f, 0x73, 0x61, 0x73, 0x73, 0x5f, 0x63, 0x75, 0x5f, 0x6b, 0x33, 0x30
        /*0010*/ 	.byte	0x69, 0x66, 0x67, 0x5f, 0x69, 0x2f, 0x6b, 0x2e, 0x63, 0x75, 0x00
	.type		$str,@object
	.size		$str,(__unnamed_1 - $str)
$str:
        /*001b*/ 	.byte	0x6f, 0x61, 0x5b, 0x30, 0x5d, 0x20, 0x2a, 0x20, 0x48, 0x20, 0x2a, 0x20, 0x49, 0x20, 0x2b, 0x20
        /*002b*/ 	.byte	0x6f, 0x61, 0x5b, 0x31, 0x5d, 0x20, 0x2a, 0x20, 0x49, 0x20, 0x2b, 0x20, 0x6f, 0x61, 0x5b, 0x32
        /*003b*/ 	.byte	0x5d, 0x20, 0x2b, 0x20, 0x28, 0x42, 0x20, 0x2d, 0x20, 0x31, 0x29, 0x20, 0x2a, 0x20, 0x49, 0x20
        /*004b*/ 	.byte	0x2b, 0x20, 0x43, 0x20, 0x2d, 0x20, 0x31, 0x20, 0x3c, 0x20, 0x47, 0x20, 0x2a, 0x20, 0x48, 0x20
        /*005b*/ 	.byte	0x2a, 0x20, 0x49, 0x00
	.type		__unnamed_1,@object
	.size		__unnamed_1,(.L_0 - __unnamed_1)
__unnamed_1:
        /*005f*/ 	.byte	0x76, 0x6f, 0x69, 0x64, 0x20, 0x70, 0x72, 0x5f, 0x75, 0x70, 0x64, 0x61, 0x74, 0x65, 0x28, 0x63
        /* <DEDUP_REMOVED lines=17> */
        /*017f*/ 	.byte	0x3e, 0x20, 0x2a, 0x29, 0x00
.L_0:


//--------------------- .nv.shared.reserved.0     --------------------------
	.section	.nv.shared.reserved.0,"aw",@nobits
	.weak		__nv_reservedSMEM_offset_0_alias
	.size		__nv_reservedSMEM_offset_0_alias, 0, 64
	.other		__nv_reservedSMEM_offset_0_alias,@"STO_CUDA_RESERVED_SHARED STV_DEFAULT"
__nv_reservedSMEM_offset_0_alias:
	.zero		0
	.zero		64


//--------------------- .nv.global                --------------------------
	.section	.nv.global,"aw",@nobits
.nv.global:
	.type		_ZN34_INTERNAL_ff66e76f_4_k_cu_04a54c134cuda3std3__48in_placeE,@object
	.size		_ZN34_INTERNAL_ff66e76f_4_k_cu_04a54c134cuda3std3__48in_placeE,(_ZN34_INTERNAL_ff66e76f_4_k_cu_04a54c134cuda3std6ranges3__45__cpo8distanceE - _ZN34_INTERNAL_ff66e76f_4_k_cu_04a54c134cuda3std3__48in_placeE)
_ZN34_INTERNAL_ff66e76f_4_k_cu_04a54c134cuda3std3__48in_placeE:
	.zero		1
	.type		_ZN34_INTERNAL_ff66e76f_4_k_cu_04a54c134cuda3std6ranges3__45__cpo8distanceE,@object
	.size		_ZN34_INTERNAL_ff66e76f_4_k_cu_04a54c134cuda3std6ranges3__45__cpo8distanceE,(_ZN34_INTERNAL_ff66e76f_4_k_cu_04a54c134cuda3std3__45__cpo6cbeginE - _ZN34_INTERNAL_ff66e76f_4_k_cu_04a54c134cuda3std6ranges3__45__cpo8distanceE)
_ZN34_INTERNAL_ff66e76f_4_k_cu_04a54c134cuda3std6ranges3__45__cpo8distanceE:
	.zero		1
	.type		_ZN34_INTERNAL_ff66e76f_4_k_cu_04a54c134cuda3std3__45__cpo6cbeginE,@object
	.size		_ZN34_INTERNAL_ff66e76f_4_k_cu_04a54c134cuda3std3__45__cpo6cbeginE,(_ZN34_INTERNAL_ff66e76f_4_k_cu_04a54c134cuda3std6ranges3__45__cpo7advanceE - _ZN34_INTERNAL_ff66e76f_4_k_cu_04a54c134cuda3std3__45__cpo6cbeginE)
_ZN34_INTERNAL_ff66e76f_4_k_cu_04a54c134cuda3std3__45__cpo6cbeginE:
	.zero		1
	.type		_ZN34_INTERNAL_ff66e76f_4_k_cu_04a54c134cuda3std6ranges3__45__cpo7advanceE,@object
	.size		_ZN34_INTERNAL_ff66e76f_4_k_cu_04a54c134cuda3std6ranges3__45__cpo7advanceE,(_ZN34_INTERNAL_ff66e76f_4_k_cu_04a54c134cuda3std3__45__cpo7crbeginE - _ZN34_INTERNAL_ff66e76f_4_k_cu_04a54c134cuda3std6ranges3__45__cpo7advanceE)
_ZN34_INTERNAL_ff66e76f_4_k_cu_04a54c134cuda3std6ranges3__45__cpo7advanceE:
	.zero		1
	.type		_ZN34_INTERNAL_ff66e76f_4_k_cu_04a54c134cuda3std3__45__cpo7crbeginE,@object
	.size		_ZN34_INTERNAL_ff66e76f_4_k_cu_04a54c134cuda3std3__45__cpo7crbeginE,(_ZN34_INTERNAL_ff66e76f_4_k_cu_04a54c134cuda3std6ranges3__45__cpo4dataE - _ZN34_INTERNAL_ff66e76f_4_k_cu_04a54c134cuda3std3__45__cpo7crbeginE)
_ZN34_INTERNAL_ff66e76f_4_k_cu_04a54c134cuda3std3__45__cpo7crbeginE:
	.zero		1
	.type		_ZN34_INTERNAL_ff66e76f_4_k_cu_04a54c134cuda3std6ranges3__45__cpo4dataE,@object
	.size		_ZN34_INTERNAL_ff66e76f_4_k_cu_04a54c134cuda3std6ranges3__45__cpo4dataE,(_ZN34_INTERNAL_ff66e76f_4_k_cu_04a54c134cuda3std6ranges3__45__cpo5beginE - _ZN34_INTERNAL_ff66e76f_4_k_cu_04a54c134cuda3std6ranges3__45__cpo4dataE)
_ZN34_INTERNAL_ff66e76f_4_k_cu_04a54c134cuda3std6ranges3__45__cpo4dataE:
	.zero		1
	.type		_ZN34_INTERNAL_ff66e76f_4_k_cu_04a54c134cuda3std6ranges3__45__cpo5beginE,@object
	.size		_ZN34_INTERNAL_ff66e76f_4_k_cu_04a54c134cuda3std6ranges3__45__cpo5beginE,(_ZN34_INTERNAL_ff66e76f_4_k_cu_04a54c134cuda3std3__436_GLOBAL__N__ff66e76f_4_k_cu_04a54c136ignoreE - _ZN34_INTERNAL_ff66e76f_4_k_cu_04a54c134cuda3std6ranges3__45__cpo5beginE)
_ZN34_INTERNAL_ff66e76f_4_k_cu_04a54c134cuda3std6ranges3__45__cpo5beginE:
	.zero		1
	.type		_ZN34_INTERNAL_ff66e76f_4_k_cu_04a54c134cuda3std3__436_GLOBAL__N__ff66e76f_4_k_cu_04a54c136ignoreE,@object
	.size		_ZN34_INTERNAL_ff66e76f_4_k_cu_04a54c134cuda3std3__436_GLOBAL__N__ff66e76f_4_k_cu_04a54c136ignoreE,(_ZN34_INTERNAL_ff66e76f_4_k_cu_04a54c134cuda3std6ranges3__45__cpo4sizeE - _ZN34_INTERNAL_ff66e76f_4_k_cu_04a54c134cuda3std3__436_GLOBAL__N__ff66e76f_4_k_cu_04a54c136ignoreE)
_ZN34_INTERNAL_ff66e76f_4_k_cu_04a54c134cuda3std3__436_GLOBAL__N__ff66e76f_4_k_cu_04a54c136ignoreE:
	.zero		1
	.type		_ZN34_INTERNAL_ff66e76f_4_k_cu_04a54c134cuda3std6ranges3__45__cpo4sizeE,@object
	.size		_ZN34_INTERNAL_ff66e76f_4_k_cu_04a54c134cuda3std6ranges3__45__cpo4sizeE,(_ZN34_INTERNAL_ff66e76f_4_k_cu_04a54c134cuda3std3__45__cpo5beginE - _ZN34_INTERNAL_ff66e76f_4_k_cu_04a54c134cuda3std6ranges3__45__cpo4sizeE)
_ZN34_INTERNAL_ff66e76f_4_k_cu_04a54c134cuda3std6ranges3__45__cpo4sizeE:
	.zero		1
	.type		_ZN34_INTERNAL_ff66e76f_4_k_cu_04a54c134cuda3std3__45__cpo5beginE,@object
	.size		_ZN34_INTERNAL_ff66e76f_4_k_cu_04a54c134cuda3std3__45__cpo5beginE,(_ZN34_INTERNAL_ff66e76f_4_k_cu_04a54c134cuda3std6ranges3__45__cpo6cbeginE - _ZN34_INTERNAL_ff66e76f_4_k_cu_04a54c134cuda3std3__45__cpo5beginE)
_ZN34_INTERNAL_ff66e76f_4_k_cu_04a54c134cuda3std3__45__cpo5beginE:
	.zero		1
	.type		_ZN34_INTERNAL_ff66e76f_4_k_cu_04a54c134cuda3std6ranges3__45__cpo6cbeginE,@object
	.size		_ZN34_INTERNAL_ff66e76f_4_k_cu_04a54c134cuda3std6ranges3__45__cpo6cbeginE,(_ZN34_INTERNAL_ff66e76f_4_k_cu_04a54c134cuda3std3__45__cpo6rbeginE - _ZN34_INTERNAL_ff66e76f_4_k_cu_04a54c134cuda3std6ranges3__45__cpo6cbeginE)
_ZN34_INTERNAL_ff66e76f_4_k_cu_04a54c134cuda3std6ranges3__45__cpo6cbeginE:
	.zero		1
	.type		_ZN34_INTERNAL_ff66e76f_4_k_cu_04a54c134cuda3std3__45__cpo6rbeginE,@object
	.size		_ZN34_INTERNAL_ff66e76f_4_k_cu_04a54c134cuda3std3__45__cpo6rbeginE,(_ZN34_INTERNAL_ff66e76f_4_k_cu_04a54c134cuda3std6ranges3__45__cpo4nextE - _ZN34_INTERNAL_ff66e76f_4_k_cu_04a54c134cuda3std3__45__cpo6rbeginE)
_ZN34_INTERNAL_ff66e76f_4_k_cu_04a54c134cuda3std3__45__cpo6rbeginE:
	.zero		1
	.type		_ZN34_INTERNAL_ff66e76f_4_k_cu_04a54c134cuda3std6ranges3__45__cpo4nextE,@object
	.size		_ZN34_INTERNAL_ff66e76f_4_k_cu_04a54c134cuda3std6ranges3__45__cpo4nextE,(_ZN34_INTERNAL_ff66e76f_4_k_cu_04a54c134cuda3std6ranges3__45__cpo4swapE - _ZN34_INTERNAL_ff66e76f_4_k_cu_04a54c134cuda3std6ranges3__45__cpo4nextE)
_ZN34_INTERNAL_ff66e76f_4_k_cu_04a54c134cuda3std6ranges3__45__cpo4nextE:
	.zero		1
	.type		_ZN34_INTERNAL_ff66e76f_4_k_cu_04a54c134cuda3std6ranges3__45__cpo4swapE,@object
	.size		_ZN34_INTERNAL_ff66e76f_4_k_cu_04a54c134cuda3std6ranges3__45__cpo4swapE,(_ZN34_INTERNAL_ff66e76f_4_k_cu_04a54c134cuda3std3__420unreachable_sentinelE - _ZN34_INTERNAL_ff66e76f_4_k_cu_04a54c134cuda3std6ranges3__45__cpo4swapE)
_ZN34_INTERNAL_ff66e76f_4_k_cu_04a54c134cuda3std6ranges3__45__cpo4swapE:
	.zero		1
	.type		_ZN34_INTERNAL_ff66e76f_4_k_cu_04a54c134cuda3std3__420unreachable_sentinelE,@object
	.size		_ZN34_INTERNAL_ff66e76f_4_k_cu_04a54c134cuda3std3__420unreachable_sentinelE,(_ZN34_INTERNAL_ff66e76f_4_k_cu_04a54c136thrust24THRUST_300001_SM_1000_NS6system6detail10sequential3seqE - _ZN34_INTERNAL_ff66e76f_4_k_cu_04a54c134cuda3std3__420unreachable_sentinelE)
_ZN34_INTERNAL_ff66e76f_4_k_cu_04a54c134cuda3std3__420unreachable_sentinelE:
	.zero		1
	.type		_ZN34_INTERNAL_ff66e76f_4_k_cu_04a54c136thrust24THRUST_300001_SM_1000_NS6system6detail10sequential3seqE,@object
	.size		_ZN34_INTERNAL_ff66e76f_4_k_cu_04a54c136thrust24THRUST_300001_SM_1000_NS6system6detail10sequential3seqE,(_ZN34_INTERNAL_ff66e76f_4_k_cu_04a54c134cuda3std3__45__cpo4cendE - _ZN34_INTERNAL_ff66e76f_4_k_cu_04a54c136thrust24THRUST_300001_SM_1000_NS6system6detail10sequential3seqE)
_ZN34_INTERNAL_ff66e76f_4_k_cu_04a54c136thrust24THRUST_300001_SM_1000_NS6system6detail10sequential3seqE:
	.zero		1
	.type		_ZN34_INTERNAL_ff66e76f_4_k_cu_04a54c134cuda3std3__45__cpo4cendE,@object
	.size		_ZN34_INTERNAL_ff66e76f_4_k_cu_04a54c134cuda3std3__45__cpo4cendE,(_ZN34_INTERNAL_ff66e76f_4_k_cu_04a54c134cuda3std6ranges3__45__cpo9iter_swapE - _ZN34_INTERNAL_ff66e76f_4_k_cu_04a54c134cuda3std3__45__cpo4cendE)
_ZN34_INTERNAL_ff66e76f_4_k_cu_04a54c134cuda3std3__45__cpo4cendE:
	.zero		1
	.type		_ZN34_INTERNAL_ff66e76f_4_k_cu_04a54c134cuda3std6ranges3__45__cpo9iter_swapE,@object
	.size		_ZN34_INTERNAL_ff66e76f_4_k_cu_04a54c134cuda3std6ranges3__45__cpo9iter_swapE,(_ZN34_INTERNAL_ff66e76f_4_k_cu_04a54c134cuda3std3__45__cpo5crendE - _ZN34_INTERNAL_ff66e76f_4_k_cu_04a54c134cuda3std6ranges3__45__cpo9iter_swapE)
_ZN34_INTERNAL_ff66e76f_4_k_cu_04a54c134cuda3std6ranges3__45__cpo9iter_swapE:
	.zero		1
	.type		_ZN34_INTERNAL_ff66e76f_4_k_cu_04a54c134cuda3std3__45__cpo5crendE,@object
	.size		_ZN34_INTERNAL_ff66e76f_4_k_cu_04a54c134cuda3std3__45__cpo5crendE,(_ZN34_INTERNAL_ff66e76f_4_k_cu_04a54c134cuda3std6ranges3__45__cpo5cdataE - _ZN34_INTERNAL_ff66e76f_4_k_cu_04a54c134cuda3std3__45__cpo5crendE)
_ZN34_INTERNAL_ff66e76f_4_k_cu_04a54c134cuda3std3__45__cpo5crendE:
	.zero		1
	.type		_ZN34_INTERNAL_ff66e76f_4_k_cu_04a54c134cuda3std6ranges3__45__cpo5cdataE,@object
	.size		_ZN34_INTERNAL_ff66e76f_4_k_cu_04a54c134cuda3std6ranges3__45__cpo5cdataE,(_ZN34_INTERNAL_ff66e76f_4_k_cu_04a54c134cuda3std6ranges3__45__cpo3endE - _ZN34_INTERNAL_ff66e76f_4_k_cu_04a54c134cuda3std6ranges3__45__cpo5cdataE)
_ZN34_INTERNAL_ff66e76f_4_k_cu_04a54c134cuda3std6ranges3__45__cpo5cdataE:
	.zero		1
	.type		_ZN34_INTERNAL_ff66e76f_4_k_cu_04a54c134cuda3std6ranges3__45__cpo3endE,@object
	.size		_ZN34_INTERNAL_ff66e76f_4_k_cu_04a54c134cuda3std6ranges3__45__cpo3endE,(_ZN34_INTERNAL_ff66e76f_4_k_cu_04a54c134cuda3std3__419piecewise_constructE - _ZN34_INTERNAL_ff66e76f_4_k_cu_04a54c134cuda3std6ranges3__45__cpo3endE)
_ZN34_INTERNAL_ff66e76f_4_k_cu_04a54c134cuda3std6ranges3__45__cpo3endE:
	.zero		1
	.type		_ZN34_INTERNAL_ff66e76f_4_k_cu_04a54c134cuda3std3__419piecewise_constructE,@object
	.size		_ZN34_INTERNAL_ff66e76f_4_k_cu_04a54c134cuda3std3__419piecewise_constructE,(_ZN34_INTERNAL_ff66e76f_4_k_cu_04a54c134cuda3std6ranges3__45__cpo5ssizeE - _ZN34_INTERNAL_ff66e76f_4_k_cu_04a54c134cuda3std3__419piecewise_constructE)
_ZN34_INTERNAL_ff66e76f_4_k_cu_04a54c134cuda3std3__419piecewise_constructE:
	.zero		1
	.type		_ZN34_INTERNAL_ff66e76f_4_k_cu_04a54c134cuda3std6ranges3__45__cpo5ssizeE,@object
	.size		_ZN34_INTERNAL_ff66e76f_4_k_cu_04a54c134cuda3std6ranges3__45__cpo5ssizeE,(_ZN34_INTERNAL_ff66e76f_4_k_cu_04a54c134cuda3std3__45__cpo3endE - _ZN34_INTERNAL_ff66e76f_4_k_cu_04a54c134cuda3std6ranges3__45__cpo5ssizeE)
_ZN34_INTERNAL_ff66e76f_4_k_cu_04a54c134cuda3std6ranges3__45__cpo5ssizeE:
	.zero		1
	.type		_ZN34_INTERNAL_ff66e76f_4_k_cu_04a54c134cuda3std3__45__cpo3endE,@object
	.size		_ZN34_INTERNAL_ff66e76f_4_k_cu_04a54c134cuda3std3__45__cpo3endE,(_ZN34_INTERNAL_ff66e76f_4_k_cu_04a54c134cuda3std6ranges3__45__cpo4cendE - _ZN34_INTERNAL_ff66e76f_4_k_cu_04a54c134cuda3std3__45__cpo3endE)
_ZN34_INTERNAL_ff66e76f_4_k_cu_04a54c134cuda3std3__45__cpo3endE:
	.zero		1
	.type		_ZN34_INTERNAL_ff66e76f_4_k_cu_04a54c134cuda3std6ranges3__45__cpo4cendE,@object
	.size		_ZN34_INTERNAL_ff66e76f_4_k_cu_04a54c134cuda3std6ranges3__45__cpo4cendE,(_ZN34_INTERNAL_ff66e76f_4_k_cu_04a54c134cuda3std3__45__cpo4rendE - _ZN34_INTERNAL_ff66e76f_4_k_cu_04a54c134cuda3std6ranges3__45__cpo4cendE)
_ZN34_INTERNAL_ff66e76f_4_k_cu_04a54c134cuda3std6ranges3__45__cpo4cendE:
	.zero		1
	.type		_ZN34_INTERNAL_ff66e76f_4_k_cu_04a54c134cuda3std3__45__cpo4rendE,@object
	.size		_ZN34_INTERNAL_ff66e76f_4_k_cu_04a54c134cuda3std3__45__cpo4rendE,(_ZN34_INTERNAL_ff66e76f_4_k_cu_04a54c134cuda3std6ranges3__45__cpo4prevE - _ZN34_INTERNAL_ff66e76f_4_k_cu_04a54c134cuda3std3__45__cpo4rendE)
_ZN34_INTERNAL_ff66e76f_4_k_cu_04a54c134cuda3std3__45__cpo4rendE:
	.zero		1
	.type		_ZN34_INTERNAL_ff66e76f_4_k_cu_04a54c134cuda3std6ranges3__45__cpo4prevE,@object
	.size		_ZN34_INTERNAL_ff66e76f_4_k_cu_04a54c134cuda3std6ranges3__45__cpo4prevE,(_ZN34_INTERNAL_ff66e76f_4_k_cu_04a54c134cuda3std6ranges3__45__cpo9iter_moveE - _ZN34_INTERNAL_ff66e76f_4_k_cu_04a54c134cuda3std6ranges3__45__cpo4prevE)
_ZN34_INTERNAL_ff66e76f_4_k_cu_04a54c134cuda3std6ranges3__45__cpo4prevE:
	.zero		1
	.type		_ZN34_INTERNAL_ff66e76f_4_k_cu_04a54c134cuda3std6ranges3__45__cpo9iter_moveE,@object
	.size		_ZN34_INTERNAL_ff66e76f_4_k_cu_04a54c134cuda3std6ranges3__45__cpo9iter_moveE,(.L_14 - _ZN34_INTERNAL_ff66e76f_4_k_cu_04a54c134cuda3std6ranges3__45__cpo9iter_moveE)
_ZN34_INTERNAL_ff66e76f_4_k_cu_04a54c134cuda3std6ranges3__45__cpo9iter_moveE:
	.zero		1
.L_14:


//--------------------- .nv.constant0.pr_update   --------------------------
	.section	.nv.constant0.pr_update,"a",@progbits
	.sectionflags	@""
	.align	4
.nv.constant0.pr_update:
	.zero		984


//--------------------- SYMBOLS --------------------------

	.type		.nv.reservedSmem.offset0,@object
	.size		.nv.reservedSmem.offset0,0x4
	.type		__assertfail,@function
